//
// Generated by NVIDIA NVVM Compiler
//
// Compiler Build ID: CL-36424714
// Cuda compilation tools, release 13.0, V13.0.88
// Based on NVVM 20.0.0
//

.version 9.0
.target sm_100
.address_size 64

	// .globl	_Z14wave1Drusanov2PdS_S_di

.visible .entry _Z14wave1Drusanov2PdS_S_di(
	.param .u64 .ptr .align 1 _Z14wave1Drusanov2PdS_S_di_param_0,
	.param .u64 .ptr .align 1 _Z14wave1Drusanov2PdS_S_di_param_1,
	.param .u64 .ptr .align 1 _Z14wave1Drusanov2PdS_S_di_param_2,
	.param .f64 _Z14wave1Drusanov2PdS_S_di_param_3,
	.param .u32 _Z14wave1Drusanov2PdS_S_di_param_4
)
{
	.reg .pred 	%p<3>;
	.reg .b32 	%r<7>;
	.reg .b64 	%rd<13>;
	.reg .b64 	%fd<9>;

	ld.param.u64 	%rd1, [_Z14wave1Drusanov2PdS_S_di_param_0];
	ld.param.u64 	%rd2, [_Z14wave1Drusanov2PdS_S_di_param_1];
	ld.param.u64 	%rd3, [_Z14wave1Drusanov2PdS_S_di_param_2];
	ld.param.f64 	%fd1, [_Z14wave1Drusanov2PdS_S_di_param_3];
	ld.param.u32 	%r2, [_Z14wave1Drusanov2PdS_S_di_param_4];
	mov.u32 	%r3, %tid.x;
	mov.u32 	%r4, %ctaid.x;
	mov.u32 	%r5, %ntid.x;
	mad.lo.s32 	%r1, %r4, %r5, %r3;
	setp.ge.s32 	%p1, %r1, %r2;
	@%p1 bra 	$L__BB0_2;
	cvta.to.global.u64 	%rd4, %rd3;
	cvta.to.global.u64 	%rd5, %rd2;
	cvta.to.global.u64 	%rd6, %rd1;
	setp.lt.s32 	%p2, %r1, 1;
	selp.b32 	%r6, %r2, %r1, %p2;
	mul.wide.s32 	%rd7, %r1, 8;
	add.s64 	%rd8, %rd4, %rd7;
	ld.global.f64 	%fd2, [%rd8];
	add.f64 	%fd3, %fd1, %fd1;
	div.rn.f64 	%fd4, %fd3, 0dC008000000000000;
	add.s64 	%rd9, %rd5, %rd7;
	ld.global.f64 	%fd5, [%rd9];
	mul.wide.s32 	%rd10, %r6, 8;
	add.s64 	%rd11, %rd5, %rd10;
	ld.global.f64 	%fd6, [%rd11+-8];
	sub.f64 	%fd7, %fd5, %fd6;
	fma.rn.f64 	%fd8, %fd4, %fd7, %fd2;
	add.s64 	%rd12, %rd6, %rd7;
	st.global.f64 	[%rd12], %fd8;
$L__BB0_2:
	ret;

}


// ===== COMPILED SASS (sm_100) =====

	.target	sm_100

	.elftype	@"ET_EXEC"


//--------------------- .note.nv.tkinfo           --------------------------
	.section	.note.nv.tkinfo,"",@"SHT_NOTE"
	.sectionflags	@"SHF_NOTE_NV_TKINFO"
	.tkinfo
        /*0018*/ 	.word	0x00000002
        /*0030*/ 	.string	""
        /*0030*/ 	.string	"ptxas"
        /*0030*/ 	.string	"Cuda compilation tools, release 13.0, V13.0.88"
        /*0030*/ 	.string	"Build cuda_13.0.r13.0/compiler.36424714_0"
        /*0030*/ 	.string	"-arch sm_100 -m 64 "



//--------------------- .note.nv.cuinfo           --------------------------
	.section	.note.nv.cuinfo,"",@"SHT_NOTE"
	.sectionflags	@"SHF_NOTE_NV_CUINFO"
        /*0018*/ 	.short	0x0002
        /*001a*/ 	.short	0x0064
        /*001c*/ 	.short	0x0082
	.zero		2


//--------------------- .nv.info                  --------------------------
	.section	.nv.info,"",@"SHT_CUDA_INFO"
	.align	4


	//----- nvinfo : EIATTR_REGCOUNT
	.align		4
        /*0000*/ 	.byte	0x04, 0x2f
        /*0002*/ 	.short	(.L_1 - .L_0)
	.align		4
.L_0:
        /*0004*/ 	.word	index@(_Z14wave1Drusanov2PdS_S_di)
        /*0008*/ 	.word	0x0000001a


	//----- nvinfo : EIATTR_FRAME_SIZE
	.align		4
.L_1:
        /*000c*/ 	.byte	0x04, 0x11
        /*000e*/ 	.short	(.L_3 - .L_2)
	.align		4
.L_2:
        /*0010*/ 	.word	index@($__internal_0_$__cuda_sm20_div_rn_f64_full)
        /*0014*/ 	.word	0x00000000


	//----- nvinfo : EIATTR_FRAME_SIZE
	.align		4
.L_3:
        /*0018*/ 	.byte	0x04, 0x11
        /*001a*/ 	.short	(.L_5 - .L_4)
	.align		4
.L_4:
        /*001c*/ 	.word	index@(_Z14wave1Drusanov2PdS_S_di)
        /*0020*/ 	.word	0x00000000


	//----- nvinfo : EIATTR_MIN_STACK_SIZE
	.align		4
.L_5:
        /*0024*/ 	.byte	0x04, 0x12
        /*0026*/ 	.short	(.L_7 - .L_6)
	.align		4
.L_6:
        /*0028*/ 	.word	index@(_Z14wave1Drusanov2PdS_S_di)
        /*002c*/ 	.word	0x00000000
.L_7:


//--------------------- .nv.compat                --------------------------
	.section	.nv.compat,"",@"SHT_CUDA_COMPAT_INFO"
	.align	4
        /*0000*/ 	.byte	0x02, 0x09, 0x00, 0x00, 0x02, 0x02, 0x01, 0x00, 0x02, 0x05, 0x05, 0x00, 0x03, 0x07, 0x01, 0x01
        /*0010*/ 	.byte	0x02, 0x03, 0x00, 0x00, 0x02, 0x06, 0x01, 0x00, 0x04, 0x0b, 0x08, 0x00, 0x01, 0x00, 0x00, 0x00
        /*0020*/ 	.byte	0x00, 0x00, 0x00, 0x00


//--------------------- .nv.info._Z14wave1Drusanov2PdS_S_di --------------------------
	.section	.nv.info._Z14wave1Drusanov2PdS_S_di,"",@"SHT_CUDA_INFO"
	.sectionflags	@""
	.align	4


	//----- nvinfo : EIATTR_CUDA_API_VERSION
	.align		4
        /*0000*/ 	.byte	0x04, 0x37
        /*0002*/ 	.short	(.L_9 - .L_8)
.L_8:
        /*0004*/ 	.word	0x00000082


	//----- nvinfo : EIATTR_KPARAM_INFO
	.align		4
.L_9:
        /*0008*/ 	.byte	0x04, 0x17
        /*000a*/ 	.short	(.L_11 - .L_10)
.L_10:
        /*000c*/ 	.word	0x00000000
        /*0010*/ 	.short	0x0004
        /*0012*/ 	.short	0x0020
        /*0014*/ 	.byte	0x00, 0xf0, 0x11, 0x00


	//----- nvinfo : EIATTR_KPARAM_INFO
	.align		4
.L_11:
        /*0018*/ 	.byte	0x04, 0x17
        /*001a*/ 	.short	(.L_13 - .L_12)
.L_12:
        /*001c*/ 	.word	0x00000000
        /*0020*/ 	.short	0x0003
        /*0022*/ 	.short	0x0018
        /*0024*/ 	.byte	0x00, 0xf0, 0x21, 0x00


	//----- nvinfo : EIATTR_KPARAM_INFO
	.align		4
.L_13:
        /*0028*/ 	.byte	0x04, 0x17
        /*002a*/ 	.short	(.L_15 - .L_14)
.L_14:
        /*002c*/ 	.word	0x00000000
        /*0030*/ 	.short	0x0002
        /*0032*/ 	.short	0x0010
        /*0034*/ 	.byte	0x00, 0xf5, 0x21, 0x00


	//----- nvinfo : EIATTR_KPARAM_INFO
	.align		4
.L_15:
        /*0038*/ 	.byte	0x04, 0x17
        /*003a*/ 	.short	(.L_17 - .L_16)
.L_16:
        /*003c*/ 	.word	0x00000000
        /*0040*/ 	.short	0x0001
        /*0042*/ 	.short	0x0008
        /*0044*/ 	.byte	0x00, 0xf5, 0x21, 0x00


	//----- nvinfo : EIATTR_KPARAM_INFO
	.align		4
.L_17:
        /*0048*/ 	.byte	0x04, 0x17
        /*004a*/ 	.short	(.L_19 - .L_18)
.L_18:
        /*004c*/ 	.word	0x00000000
        /*0050*/ 	.short	0x0000
        /*0052*/ 	.short	0x0000
        /*0054*/ 	.byte	0x00, 0xf5, 0x21, 0x00


	//----- nvinfo : EIATTR_SPARSE_MMA_MASK
	.align		4
.L_19:
        /*0058*/ 	.byte	0x03, 0x50
        /*005a*/ 	.short	0x0000


	//----- nvinfo : EIATTR_MAXREG_COUNT
	.align		4
        /*005c*/ 	.byte	0x03, 0x1b
        /*005e*/ 	.short	0x00ff


	//----- nvinfo : EIATTR_MERCURY_ISA_VERSION
	.align		4
        /*0060*/ 	.byte	0x03, 0x5f
        /*0062*/ 	.short	0x0101


	//----- nvinfo : EIATTR_VRC_CTA_INIT_COUNT
	.align		4
        /*0064*/ 	.byte	0x02, 0x4a
	.zero		1
	.zero		1


	//----- nvinfo : EIATTR_EXIT_INSTR_OFFSETS
	.align		4
        /*0068*/ 	.byte	0x04, 0x1c
        /*006a*/ 	.short	(.L_21 - .L_20)


	//   ....[0]....
.L_20:
        /*006c*/ 	.word	0x00000070


	//   ....[1]....
        /*0070*/ 	.word	0x000002c0


	//----- nvinfo : EIATTR_CRS_STACK_SIZE
	.align		4
.L_21:
        /*0074*/ 	.byte	0x04, 0x1e
        /*0076*/ 	.short	(.L_23 - .L_22)
.L_22:
        /*0078*/ 	.word	0x00000000


	//----- nvinfo : EIATTR_CBANK_PARAM_SIZE
	.align		4
.L_23:
        /*007c*/ 	.byte	0x03, 0x19
        /*007e*/ 	.short	0x0024


	//----- nvinfo : EIATTR_PARAM_CBANK
	.align		4
        /*0080*/ 	.byte	0x04, 0x0a
        /*0082*/ 	.short	(.L_25 - .L_24)
	.align		4
.L_24:
        /*0084*/ 	.word	index@(.nv.constant0._Z14wave1Drusanov2PdS_S_di)
        /*0088*/ 	.short	0x0380
        /*008a*/ 	.short	0x0024


	//----- nvinfo : EIATTR_SW_WAR
	.align		4
.L_25:
        /*008c*/ 	.byte	0x04, 0x36
        /*008e*/ 	.short	(.L_27 - .L_26)
.L_26:
        /*0090*/ 	.word	0x00000008
.L_27:


//--------------------- .nv.callgraph             --------------------------
	.section	.nv.callgraph,"",@"SHT_CUDA_CALLGRAPH"
	.align	4
	.sectionentsize	8
	.align		4
        /*0000*/ 	.word	0x00000000
	.align		4
        /*0004*/ 	.word	0xffffffff
	.align		4
        /*0008*/ 	.word	0x00000000
	.align		4
        /*000c*/ 	.word	0xfffffffe
	.align		4
        /*0010*/ 	.word	0x00000000
	.align		4
        /*0014*/ 	.word	0xfffffffd
	.align		4
        /*0018*/ 	.word	0x00000000
	.align		4
        /*001c*/ 	.word	0xfffffffc


//--------------------- .text._Z14wave1Drusanov2PdS_S_di --------------------------
	.section	.text._Z14wave1Drusanov2PdS_S_di,"ax",@progbits
	.align	128
        .global         _Z14wave1Drusanov2PdS_S_di
        .type           _Z14wave1Drusanov2PdS_S_di,@function
        .size           _Z14wave1Drusanov2PdS_S_di,(.L_x_5 - _Z14wave1Drusanov2PdS_S_di)
        .other          _Z14wave1Drusanov2PdS_S_di,@"STO_CUDA_ENTRY STV_DEFAULT"
_Z14wave1Drusanov2PdS_S_di:
.text._Z14wave1Drusanov2PdS_S_di:
[----:B------:R-:W-:Y:S01]  /*0000*/  LDC R1, c[0x0][0x37c] ;  /* 0x0000df00ff017b82 */ /* 0x000fe20000000800 */
[----:B------:R-:W0:Y:S07]  /*0010*/  S2R R0, SR_TID.X ;  /* 0x0000000000007919 */ /* 0x000e2e0000002100 */
[----:B------:R-:W0:Y:S01]  /*0020*/  S2UR UR4, SR_CTAID.X ;  /* 0x00000000000479c3 */ /* 0x000e220000002500 */
[----:B------:R-:W1:Y:S07]  /*0030*/  LDCU UR6, c[0x0][0x3a0] ;  /* 0x00007400ff0677ac */ /* 0x000e6e0008000800 */
[----:B------:R-:W0:Y:S02]  /*0040*/  LDC R3, c[0x0][0x360] ;  /* 0x0000d800ff037b82 */ /* 0x000e240000000800 */
[----:B0-----:R-:W-:-:S05]  /*0050*/  IMAD R0, R3, UR4, R0 ;  /* 0x0000000403007c24 */ /* 0x001fca000f8e0200 */
[----:B-1----:R-:W-:-:S13]  /*0060*/  ISETP.GE.AND P0, PT, R0, UR6, PT ;  /* 0x0000000600007c0c */ /* 0x002fda000bf06270 */
[----:B------:R-:W-:Y:S05]  /*0070*/  @P0 EXIT ;  /* 0x000000000000094d */ /* 0x000fea0003800000 */
[----:B------:R-:W0:Y:S01]  /*0080*/  LDC.64 R4, c[0x0][0x390] ;  /* 0x0000e400ff047b82 */ /* 0x000e220000000a00 */
[----:B------:R-:W1:Y:S01]  /*0090*/  LDCU.64 UR4, c[0x0][0x358] ;  /* 0x00006b00ff0477ac */ /* 0x000e620008000a00 */
[----:B------:R-:W2:Y:S01]  /*00a0*/  MUFU.RCP64H R3, -3 ;  /* 0xc008000000037908 */ /* 0x000ea20000001800 */
[----:B------:R-:W-:Y:S02]  /*00b0*/  IMAD.MOV.U32 R10, RZ, RZ, 0x0 ;  /* 0x00000000ff0a7424 */ /* 0x000fe400078e00ff */
[----:B------:R-:W-:Y:S02]  /*00c0*/  IMAD.MOV.U32 R11, RZ, RZ, 0x40080000 ;  /* 0x40080000ff0b7424 */ /* 0x000fe400078e00ff */
[----:B------:R-:W-:Y:S01]  /*00d0*/  IMAD.MOV.U32 R2, RZ, RZ, 0x1 ;  /* 0x00000001ff027424 */ /* 0x000fe200078e00ff */
[----:B------:R-:W3:Y:S01]  /*00e0*/  LDC.64 R8, c[0x0][0x398] ;  /* 0x0000e600ff087b82 */ /* 0x000ee20000000a00 */
[----:B0-----:R-:W-:-:S06]  /*00f0*/  IMAD.WIDE R4, R0, 0x8, R4 ;  /* 0x0000000800047825 */ /* 0x001fcc00078e0204 */
[----:B-1----:R-:W5:Y:S01]  /*0100*/  LDG.E.64 R4, desc[UR4][R4.64] ;  /* 0x0000000404047981 */ /* 0x002f62000c1e1b00 */
[----:B--2---:R-:W-:Y:S01]  /*0110*/  DFMA R6, R2, R10, 1 ;  /* 0x3ff000000206742b */ /* 0x004fe2000000000a */
[----:B------:R-:W-:Y:S01]  /*0120*/  ISETP.GE.AND P0, PT, R0, 0x1, PT ;  /* 0x000000010000780c */ /* 0x000fe20003f06270 */
[----:B---3--:R-:W-:-:S06]  /*0130*/  DADD R8, R8, R8 ;  /* 0x0000000008087229 */ /* 0x008fcc0000000008 */
[----:B------:R-:W-:-:S04]  /*0140*/  DFMA R6, R6, R6, R6 ;  /* 0x000000060606722b */ /* 0x000fc80000000006 */
[----:B------:R-:W-:-:S04]  /*0150*/  FSETP.GEU.AND P2, PT, |R9|, 6.5827683646048100446e-37, PT ;  /* 0x036000000900780b */ /* 0x000fc80003f4e200 */
[----:B------:R-:W-:-:S08]  /*0160*/  DFMA R6, R2, R6, R2 ;  /* 0x000000060206722b */ /* 0x000fd00000000002 */
[----:B------:R-:W-:-:S08]  /*0170*/  DFMA R2, R6, R10, 1 ;  /* 0x3ff000000602742b */ /* 0x000fd0000000000a */
[----:B------:R-:W-:-:S08]  /*0180*/  DFMA R2, R6, R2, R6 ;  /* 0x000000020602722b */ /* 0x000fd00000000006 */
[----:B------:R-:W-:-:S08]  /*0190*/  DMUL R6, R8, R2 ;  /* 0x0000000208067228 */ /* 0x000fd00000000000 */
[----:B------:R-:W-:-:S08]  /*01a0*/  DFMA R10, R6, 3, R8 ;  /* 0x40080000060a782b */ /* 0x000fd00000000008 */
[----:B------:R-:W-:-:S10]  /*01b0*/  DFMA R2, R2, R10, R6 ;  /* 0x0000000a0202722b */ /* 0x000fd40000000006 */
[----:B------:R-:W-:-:S05]  /*01c0*/  FFMA R6, RZ, -2.125, R3 ;  /* 0xc0080000ff067823 */ /* 0x000fca0000000003 */
[----:B------:R-:W-:Y:S02]  /*01d0*/  FSETP.GT.AND P1, PT, |R6|, 1.469367938527859385e-39, PT ;  /* 0x001000000600780b */ /* 0x000fe40003f24200 */
[----:B------:R-:W-:-:S11]  /*01e0*/  SEL R6, R0, UR6, P0 ;  /* 0x0000000600067c07 */ /* 0x000fd60008000000 */
[----:B------:R-:W-:Y:S05]  /*01f0*/  @P1 BRA P2, `(.L_x_0) ;  /* 0x0000000000081947 */ /* 0x000fea0001000000 */
[----:B------:R-:W-:-:S07]  /*0200*/  MOV R12, 0x220 ;  /* 0x00000220000c7802 */ /* 0x000fce0000000f00 */
[----:B-----5:R-:W-:Y:S05]  /*0210*/  CALL.REL.NOINC `($__internal_0_$__cuda_sm20_div_rn_f64_full) ;  /* 0x00000000002c7944 */ /* 0x020fea0003c00000 */
.L_x_0:
[----:B------:R-:W0:Y:S08]  /*0220*/  LDC.64 R10, c[0x0][0x388] ;  /* 0x0000e200ff0a7b82 */ /* 0x000e300000000a00 */
[----:B------:R-:W1:Y:S01]  /*0230*/  LDC.64 R12, c[0x0][0x380] ;  /* 0x0000e000ff0c7b82 */ /* 0x000e620000000a00 */
[----:B0-----:R-:W-:-:S04]  /*0240*/  IMAD.WIDE R8, R0, 0x8, R10 ;  /* 0x0000000800087825 */ /* 0x001fc800078e020a */
[----:B------:R-:W-:Y:S02]  /*0250*/  IMAD.WIDE R6, R6, 0x8, R10 ;  /* 0x0000000806067825 */ /* 0x000fe400078e020a */
[----:B------:R-:W2:Y:S04]  /*0260*/  LDG.E.64 R8, desc[UR4][R8.64] ;  /* 0x0000000408087981 */ /* 0x000ea8000c1e1b00 */
[----:B------:R-:W2:Y:S02]  /*0270*/  LDG.E.64 R6, desc[UR4][R6.64+-0x8] ;  /* 0xfffff80406067981 */ /* 0x000ea4000c1e1b00 */
[----:B--2---:R-:W-:-:S08]  /*0280*/  DADD R10, R8, -R6 ;  /* 0x00000000080a7229 */ /* 0x004fd00000000806 */
[----:B-----5:R-:W-:Y:S01]  /*0290*/  DFMA R4, R10, R2, R4 ;  /* 0x000000020a04722b */ /* 0x020fe20000000004 */
[----:B-1----:R-:W-:-:S06]  /*02a0*/  IMAD.WIDE R2, R0, 0x8, R12 ;  /* 0x0000000800027825 */ /* 0x002fcc00078e020c */
[----:B------:R-:W-:Y:S01]  /*02b0*/  STG.E.64 desc[UR4][R2.64], R4 ;  /* 0x0000000402007986 */ /* 0x000fe2000c101b04 */
[----:B------:R-:W-:Y:S05]  /*02c0*/  EXIT ;  /* 0x000000000000794d */ /* 0x000fea0003800000 */
        .weak           $__internal_0_$__cuda_sm20_div_rn_f64_full
        .type           $__internal_0_$__cuda_sm20_div_rn_f64_full,@function
        .size           $__internal_0_$__cuda_sm20_div_rn_f64_full,(.L_x_5 - $__internal_0_$__cuda_sm20_div_rn_f64_full)
$__internal_0_$__cuda_sm20_div_rn_f64_full:
[----:B------:R-:W-:Y:S01]  /*02d0*/  IMAD.MOV.U32 R3, RZ, RZ, -0x40080000 ;  /* 0xbff80000ff037424 */ /* 0x000fe200078e00ff */
[C---:B------:R-:W-:Y:S01]  /*02e0*/  FSETP.GEU.AND P1, PT, |R9|.reuse, 1.469367938527859385e-39, PT ;  /* 0x001000000900780b */ /* 0x040fe20003f2e200 */
[----:B------:R-:W-:Y:S01]  /*02f0*/  IMAD.MOV.U32 R2, RZ, RZ, 0x0 ;  /* 0x00000000ff027424 */ /* 0x000fe200078e00ff */
[----:B------:R-:W-:Y:S01]  /*0300*/  LOP3.LUT R7, R9, 0x7ff00000, RZ, 0xc0, !PT ;  /* 0x7ff0000009077812 */ /* 0x000fe200078ec0ff */
[----:B------:R-:W0:Y:S01]  /*0310*/  MUFU.RCP64H R11, R3 ;  /* 0x00000003000b7308 */ /* 0x000e220000001800 */
[----:B------:R-:W-:Y:S02]  /*0320*/  IMAD.MOV.U32 R10, RZ, RZ, 0x1 ;  /* 0x00000001ff0a7424 */ /* 0x000fe400078e00ff */
[----:B------:R-:W-:Y:S01]  /*0330*/  IMAD.MOV.U32 R13, RZ, RZ, 0x1ca00000 ;  /* 0x1ca00000ff0d7424 */ /* 0x000fe200078e00ff */
[----:B------:R-:W-:Y:S01]  /*0340*/  ISETP.GE.U32.AND P0, PT, R7, 0x40000000, PT ;  /* 0x400000000700780c */ /* 0x000fe20003f06070 */
[----:B------:R-:W-:Y:S02]  /*0350*/  IMAD.MOV.U32 R20, RZ, RZ, R7 ;  /* 0x000000ffff147224 */ /* 0x000fe400078e0007 */
[----:B------:R-:W-:Y:S01]  /*0360*/  IMAD.MOV.U32 R21, RZ, RZ, 0x40000000 ;  /* 0x40000000ff157424 */ /* 0x000fe200078e00ff */
[----:B------:R-:W-:-:S03]  /*0370*/  SEL R13, R13, 0x63400000, !P0 ;  /* 0x634000000d0d7807 */ /* 0x000fc60004000000 */
[----:B------:R-:W-:Y:S01]  /*0380*/  VIADD R23, R21, 0xffffffff ;  /* 0xffffffff15177836 */ /* 0x000fe20000000000 */
[----:B0-----:R-:W-:-:S08]  /*0390*/  DFMA R14, R10, -R2, 1 ;  /* 0x3ff000000a0e742b */ /* 0x001fd00000000802 */
[----:B------:R-:W-:-:S08]  /*03a0*/  DFMA R14, R14, R14, R14 ;  /* 0x0000000e0e0e722b */ /* 0x000fd0000000000e */
[----:B------:R-:W-:Y:S01]  /*03b0*/  DFMA R16, R10, R14, R10 ;  /* 0x0000000e0a10722b */ /* 0x000fe2000000000a */
[C-C-:B------:R-:W-:Y:S01]  /*03c0*/  @!P1 LOP3.LUT R14, R13.reuse, 0x80000000, R9.reuse, 0xf8, !PT ;  /* 0x800000000d0e9812 */ /* 0x140fe200078ef809 */
[----:B------:R-:W-:Y:S01]  /*03d0*/  IMAD.MOV.U32 R10, RZ, RZ, R8 ;  /* 0x000000ffff0a7224 */ /* 0x000fe200078e0008 */
[----:B------:R-:W-:Y:S02]  /*03e0*/  LOP3.LUT R11, R13, 0x800fffff, R9, 0xf8, !PT ;  /* 0x800fffff0d0b7812 */ /* 0x000fe400078ef809 */
[----:B------:R-:W-:Y:S01]  /*03f0*/  @!P1 LOP3.LUT R15, R14, 0x100000, RZ, 0xfc, !PT ;  /* 0x001000000e0f9812 */ /* 0x000fe200078efcff */
[----:B------:R-:W-:Y:S02]  /*0400*/  @!P1 IMAD.MOV.U32 R14, RZ, RZ, RZ ;  /* 0x000000ffff0e9224 */ /* 0x000fe400078e00ff */
[----:B------:R-:W-:-:S04]  /*0410*/  DFMA R18, R16, -R2, 1 ;  /* 0x3ff000001012742b */ /* 0x000fc80000000802 */
[----:B------:R-:W-:-:S04]  /*0420*/  @!P1 DFMA R10, R10, 2, -R14 ;  /* 0x400000000a0a982b */ /* 0x000fc8000000080e */
[----:B------:R-:W-:-:S06]  /*0430*/  DFMA R14, R16, R18, R16 ;  /* 0x00000012100e722b */ /* 0x000fcc0000000010 */
[----:B------:R-:W-:Y:S02]  /*0440*/  @!P1 LOP3.LUT R20, R11, 0x7ff00000, RZ, 0xc0, !PT ;  /* 0x7ff000000b149812 */ /* 0x000fe400078ec0ff */
[----:B------:R-:W-:-:S03]  /*0450*/  DMUL R16, R14, R10 ;  /* 0x0000000a0e107228 */ /* 0x000fc60000000000 */
[----:B------:R-:W-:-:S05]  /*0460*/  VIADD R22, R20, 0xffffffff ;  /* 0xffffffff14167836 */ /* 0x000fca0000000000 */
[----:B------:R-:W-:Y:S01]  /*0470*/  DFMA R18, R16, -R2, R10 ;  /* 0x800000021012722b */ /* 0x000fe2000000000a */
[----:B------:R-:W-:-:S04]  /*0480*/  ISETP.GT.U32.AND P0, PT, R22, 0x7feffffe, PT ;  /* 0x7feffffe1600780c */ /* 0x000fc80003f04070 */
[----:B------:R-:W-:-:S03]  /*0490*/  ISETP.GT.U32.OR P0, PT, R23, 0x7feffffe, P0 ;  /* 0x7feffffe1700780c */ /* 0x000fc60000704470 */
[----:B------:R-:W-:-:S10]  /*04a0*/  DFMA R14, R14, R18, R16 ;  /* 0x000000120e0e722b */ /* 0x000fd40000000010 */
[----:B------:R-:W-:Y:S05]  /*04b0*/  @P0 BRA `(.L_x_1) ;  /* 0x0000000000680947 */ /* 0x000fea0003800000 */
[----:B------:R-:W-:-:S05]  /*04c0*/  IMAD.MOV.U32 R8, RZ, RZ, 0x40000000 ;  /* 0x40000000ff087424 */ /* 0x000fca00078e00ff */
[----:B------:R-:W-:-:S04]  /*04d0*/  VIADDMNMX R7, R7, -R8, 0xb9600000, !PT ;  /* 0xb960000007077446 */ /* 0x000fc80007800908 */
[----:B------:R-:W-:-:S05]  /*04e0*/  VIMNMX R8, PT, PT, R7, 0x46a00000, PT ;  /* 0x46a0000007087848 */ /* 0x000fca0003fe0100 */
[----:B------:R-:W-:Y:S02]  /*04f0*/  IMAD.IADD R13, R8, 0x1, -R13 ;  /* 0x00000001080d7824 */ /* 0x000fe400078e0a0d */
[----:B------:R-:W-:Y:S02]  /*0500*/  IMAD.MOV.U32 R8, RZ, RZ, RZ ;  /* 0x000000ffff087224 */ /* 0x000fe400078e00ff */
[----:B------:R-:W-:-:S06]  /*0510*/  VIADD R9, R13, 0x7fe00000 ;  /* 0x7fe000000d097836 */ /* 0x000fcc0000000000 */
[----:B------:R-:W-:-:S10]  /*0520*/  DMUL R16, R14, R8 ;  /* 0x000000080e107228 */ /* 0x000fd40000000000 */
[----:B------:R-:W-:-:S13]  /*0530*/  FSETP.GTU.AND P0, PT, |R17|, 1.469367938527859385e-39, PT ;  /* 0x001000001100780b */ /* 0x000fda0003f0c200 */
[----:B------:R-:W-:Y:S05]  /*0540*/  @P0 BRA `(.L_x_2) ;  /* 0x0000000000880947 */ /* 0x000fea0003800000 */
[----:B------:R-:W-:Y:S01]  /*0550*/  DFMA R2, R14, -R2, R10 ;  /* 0x800000020e02722b */ /* 0x000fe2000000000a */
[----:B------:R-:W-:-:S09]  /*0560*/  IMAD.MOV.U32 R8, RZ, RZ, RZ ;  /* 0x000000ffff087224 */ /* 0x000fd200078e00ff */
[C---:B------:R-:W-:Y:S02]  /*0570*/  FSETP.NEU.AND P0, PT, R3.reuse, RZ, PT ;  /* 0x000000ff0300720b */ /* 0x040fe40003f0d000 */
[----:B------:R-:W-:-:S04]  /*0580*/  LOP3.LUT R2, R3, 0xc0080000, RZ, 0x3c, !PT ;  /* 0xc008000003027812 */ /* 0x000fc800078e3cff */
[----:B------:R-:W-:-:S04]  /*0590*/  LOP3.LUT R7, R2, 0x80000000, RZ, 0xc0, !PT ;  /* 0x8000000002077812 */ /* 0x000fc800078ec0ff */
[----:B------:R-:W-:-:S03]  /*05a0*/  LOP3.LUT R9, R7, R9, RZ, 0xfc, !PT ;  /* 0x0000000907097212 */ /* 0x000fc600078efcff */
[----:B------:R-:W-:Y:S05]  /*05b0*/  @!P0 BRA `(.L_x_2) ;  /* 0x00000000006c8947 */ /* 0x000fea0003800000 */
[----:B------:R-:W-:Y:S01]  /*05c0*/  IMAD.MOV R3, RZ, RZ, -R13 ;  /* 0x000000ffff037224 */ /* 0x000fe200078e0a0d */
[----:B------:R-:W-:Y:S01]  /*05d0*/  DMUL.RP R8, R14, R8 ;  /* 0x000000080e087228 */ /* 0x000fe20000008000 */
[----:B------:R-:W-:Y:S01]  /*05e0*/  IMAD.MOV.U32 R2, RZ, RZ, RZ ;  /* 0x000000ffff027224 */ /* 0x000fe200078e00ff */
[----:B------:R-:W-:-:S05]  /*05f0*/  IADD3 R13, PT, PT, -R13, -0x43300000, RZ ;  /* 0xbcd000000d0d7810 */ /* 0x000fca0007ffe1ff */
[----:B------:R-:W-:-:S03]  /*0600*/  DFMA R2, R16, -R2, R14 ;  /* 0x800000021002722b */ /* 0x000fc6000000000e */
[----:B------:R-:W-:-:S07]  /*0610*/  LOP3.LUT R7, R9, R7, RZ, 0x3c, !PT ;  /* 0x0000000709077212 */ /* 0x000fce00078e3cff */
[----:B------:R-:W-:-:S04]  /*0620*/  FSETP.NEU.AND P0, PT, |R3|, R13, PT ;  /* 0x0000000d0300720b */ /* 0x000fc80003f0d200 */
[----:B------:R-:W-:Y:S02]  /*0630*/  FSEL R16, R8, R16, !P0 ;  /* 0x0000001008107208 */ /* 0x000fe40004000000 */
[----:B------:R-:W-:Y:S01]  /*0640*/  FSEL R17, R7, R17, !P0 ;  /* 0x0000001107117208 */ /* 0x000fe20004000000 */
[----:B------:R-:W-:Y:S06]  /*0650*/  BRA `(.L_x_2) ;  /* 0x0000000000447947 */ /* 0x000fec0003800000 */
.L_x_1:
[----:B------:R-:W-:-:S14]  /*0660*/  DSETP.NAN.AND P0, PT, R8, R8, PT ;  /* 0x000000080800722a */ /* 0x000fdc0003f08000 */
[----:B------:R-:W-:Y:S05]  /*0670*/  @P0 BRA `(.L_x_3) ;  /* 0x0000000000340947 */ /* 0x000fea0003800000 */
[----:B------:R-:W-:Y:S01]  /*0680*/  ISETP.NE.AND P0, PT, R20, R21, PT ;  /* 0x000000151400720c */ /* 0x000fe20003f05270 */
[----:B------:R-:W-:Y:S02]  /*0690*/  IMAD.MOV.U32 R16, RZ, RZ, 0x0 ;  /* 0x00000000ff107424 */ /* 0x000fe400078e00ff */
[----:B------:R-:W-:-:S10]  /*06a0*/  IMAD.MOV.U32 R17, RZ, RZ, -0x80000 ;  /* 0xfff80000ff117424 */ /* 0x000fd400078e00ff */
[----:B------:R-:W-:Y:S05]  /*06b0*/  @!P0 BRA `(.L_x_2) ;  /* 0x00000000002c8947 */ /* 0x000fea0003800000 */
[----:B------:R-:W-:Y:S02]  /*06c0*/  ISETP.NE.AND P0, PT, R20, 0x7ff00000, PT ;  /* 0x7ff000001400780c */ /* 0x000fe40003f05270 */
[----:B------:R-:W-:Y:S02]  /*06d0*/  LOP3.LUT R8, R9, 0xc0080000, RZ, 0x3c, !PT ;  /* 0xc008000009087812 */ /* 0x000fe400078e3cff */
[----:B------:R-:W-:Y:S02]  /*06e0*/  ISETP.EQ.OR P0, PT, R21, RZ, !P0 ;  /* 0x000000ff1500720c */ /* 0x000fe40004702670 */
[----:B------:R-:W-:-:S11]  /*06f0*/  LOP3.LUT R17, R8, 0x80000000, RZ, 0xc0, !PT ;  /* 0x8000000008117812 */ /* 0x000fd600078ec0ff */
[----:B------:R-:W-:Y:S01]  /*0700*/  @P0 LOP3.LUT R2, R17, 0x7ff00000, RZ, 0xfc, !PT ;  /* 0x7ff0000011020812 */ /* 0x000fe200078efcff */
[----:B------:R-:W-:Y:S02]  /*0710*/  @!P0 IMAD.MOV.U32 R16, RZ, RZ, RZ ;  /* 0x000000ffff108224 */ /* 0x000fe400078e00ff */
[----:B------:R-:W-:Y:S02]  /*0720*/  @P0 IMAD.MOV.U32 R16, RZ, RZ, RZ ;  /* 0x000000ffff100224 */ /* 0x000fe400078e00ff */
[----:B------:R-:W-:Y:S01]  /*0730*/  @P0 IMAD.MOV.U32 R17, RZ, RZ, R2 ;  /* 0x000000ffff110224 */ /* 0x000fe200078e0002 */
[----:B------:R-:W-:Y:S06]  /*0740*/  BRA `(.L_x_2) ;  /* 0x0000000000087947 */ /* 0x000fec0003800000 */
.L_x_3:
[----:B------:R-:W-:Y:S01]  /*0750*/  LOP3.LUT R17, R9, 0x80000, RZ, 0xfc, !PT ;  /* 0x0008000009117812 */ /* 0x000fe200078efcff */
[----:B------:R-:W-:-:S07]  /*0760*/  IMAD.MOV.U32 R16, RZ, RZ, R8 ;  /* 0x000000ffff107224 */ /* 0x000fce00078e0008 */
.L_x_2:
[----:B------:R-:W-:Y:S02]  /*0770*/  IMAD.MOV.U32 R13, RZ, RZ, 0x0 ;  /* 0x00000000ff0d7424 */ /* 0x000fe400078e00ff */
[----:B------:R-:W-:Y:S02]  /*0780*/  IMAD.MOV.U32 R2, RZ, RZ, R16 ;  /* 0x000000ffff027224 */ /* 0x000fe400078e0010 */
[----:B------:R-:W-:Y:S01]  /*0790*/  IMAD.MOV.U32 R3, RZ, RZ, R17 ;  /* 0x000000ffff037224 */ /* 0x000fe200078e0011 */
[----:B------:R-:W-:Y:S06]  /*07a0*/  RET.REL.NODEC R12 `(_Z14wave1Drusanov2PdS_S_di) ;  /* 0xfffffff80c147950 */ /* 0x000fec0003c3ffff */
.L_x_4:
[----:B------:R-:W-:-:S00]  /*07b0*/  BRA `(.L_x_4) ;  /* 0xfffffffc00fc7947 */ /* 0x000fc0000383ffff */
[----:B------:R-:W-:-:S00]  /*07c0*/  NOP ;  /* 0x0000000000007918 */ /* 0x000fc00000000000 */
        /* <DEDUP_REMOVED lines=11> */
.L_x_5:


//--------------------- .nv.shared.reserved.0     --------------------------
	.section	.nv.shared.reserved.0,"aw",@nobits
	.weak		__nv_reservedSMEM_offset_0_alias
	.size		__nv_reservedSMEM_offset_0_alias, 0, 64
	.other		__nv_reservedSMEM_offset_0_alias,@"STO_CUDA_RESERVED_SHARED STV_DEFAULT"
__nv_reservedSMEM_offset_0_alias:
	.zero		0
	.zero		64


//--------------------- .nv.constant0._Z14wave1Drusanov2PdS_S_di --------------------------
	.section	.nv.constant0._Z14wave1Drusanov2PdS_S_di,"a",@progbits
	.sectionflags	@""
	.align	4
.nv.constant0._Z14wave1Drusanov2PdS_S_di:
	.zero		932


//--------------------- SYMBOLS --------------------------

	.type		.nv.reservedSmem.offset0,@object
	.size		.nv.reservedSmem.offset0,0x4
